//
// Generated by NVIDIA NVVM Compiler
//
// Compiler Build ID: CL-36424714
// Cuda compilation tools, release 13.0, V13.0.88
// Based on NVVM 20.0.0
//

.version 9.0
.target sm_100
.address_size 64

	// .globl	_Z7computefiffffffffffff
.extern .func  (.param .b32 func_retval0) vprintf
(
	.param .b64 vprintf_param_0,
	.param .b64 vprintf_param_1
)
;
.global .align 1 .b8 $str[7] = {37, 46, 49, 55, 103, 10};

.visible .entry _Z7computefiffffffffffff(
	.param .f32 _Z7computefiffffffffffff_param_0,
	.param .u32 _Z7computefiffffffffffff_param_1,
	.param .f32 _Z7computefiffffffffffff_param_2,
	.param .f32 _Z7computefiffffffffffff_param_3,
	.param .f32 _Z7computefiffffffffffff_param_4,
	.param .f32 _Z7computefiffffffffffff_param_5,
	.param .f32 _Z7computefiffffffffffff_param_6,
	.param .f32 _Z7computefiffffffffffff_param_7,
	.param .f32 _Z7computefiffffffffffff_param_8,
	.param .f32 _Z7computefiffffffffffff_param_9,
	.param .f32 _Z7computefiffffffffffff_param_10,
	.param .f32 _Z7computefiffffffffffff_param_11,
	.param .f32 _Z7computefiffffffffffff_param_12,
	.param .f32 _Z7computefiffffffffffff_param_13
)
{
	.local .align 8 .b8 	__local_depot0[8];
	.reg .b64 	%SP;
	.reg .b64 	%SPL;
	.reg .pred 	%p<14>;
	.reg .b32 	%r<14>;
	.reg .b32 	%f<70>;
	.reg .b64 	%rd<5>;
	.reg .b64 	%fd<2>;

	mov.u64 	%SPL, __local_depot0;
	cvta.local.u64 	%SP, %SPL;
	ld.param.f32 	%f69, [_Z7computefiffffffffffff_param_0];
	ld.param.u32 	%r8, [_Z7computefiffffffffffff_param_1];
	ld.param.f32 	%f22, [_Z7computefiffffffffffff_param_2];
	ld.param.f32 	%f23, [_Z7computefiffffffffffff_param_3];
	ld.param.f32 	%f12, [_Z7computefiffffffffffff_param_4];
	ld.param.f32 	%f13, [_Z7computefiffffffffffff_param_5];
	ld.param.f32 	%f14, [_Z7computefiffffffffffff_param_6];
	ld.param.f32 	%f15, [_Z7computefiffffffffffff_param_7];
	ld.param.f32 	%f16, [_Z7computefiffffffffffff_param_8];
	ld.param.f32 	%f17, [_Z7computefiffffffffffff_param_9];
	ld.param.f32 	%f18, [_Z7computefiffffffffffff_param_10];
	ld.param.f32 	%f19, [_Z7computefiffffffffffff_param_11];
	ld.param.f32 	%f20, [_Z7computefiffffffffffff_param_12];
	ld.param.f32 	%f21, [_Z7computefiffffffffffff_param_13];
	div.rn.f32 	%f24, %f22, %f23;
	mul.f32 	%f25, %f24, 0fF8721B39;
	setp.ltu.f32 	%p1, %f69, %f25;
	@%p1 bra 	$L__BB0_8;
	div.rn.f32 	%f26, %f12, %f13;
	add.f32 	%f27, %f26, 0f13059833;
	setp.ltu.f32 	%p2, %f69, %f27;
	setp.lt.s32 	%p3, %r8, 1;
	or.pred  	%p4, %p2, %p3;
	@%p4 bra 	$L__BB0_8;
	mov.f32 	%f29, 0f80000537;
	div.rn.f32 	%f30, %f29, %f15;
	mul.f32 	%f31, %f14, %f30;
	mul.f32 	%f32, %f31, 0f05ABCF8A;
	div.rn.f32 	%f33, %f32, 0f00002178;
	mul.f32 	%f34, %f33, 0f03FF960A;
	fma.rn.f32 	%f35, %f34, 0f0000005F, 0f273CE06A;
	add.f32 	%f1, %f35, 0fFB7FE5F8;
	mov.f32 	%f36, 0f80000009;
	sub.f32 	%f37, %f36, %f17;
	mov.f32 	%f38, 0f80000000;
	div.rn.f32 	%f39, %f38, %f37;
	mul.f32 	%f40, %f16, %f39;
	mov.f32 	%f41, 0f40800000;
	mul.rn.f32 	%f42, %f40, %f41;
	mov.f32 	%f43, 0f3F800000;
	mul.rn.f32 	%f44, %f42, %f43;
	mul.rn.f32 	%f45, %f44, %f43;
	mul.rn.f32 	%f46, %f45, %f43;
	add.f32 	%f2, %f46, 0f62BF9154;
	mov.f32 	%f47, 0fAA5800FF;
	div.rn.f32 	%f48, %f47, %f18;
	mul.f32 	%f49, %f48, 0f0000008D;
	mul.f32 	%f50, %f20, %f21;
	div.rn.f32 	%f51, %f19, %f50;
	mul.f32 	%f3, %f49, %f51;
	and.b32  	%r1, %r8, 3;
	setp.lt.u32 	%p5, %r8, 4;
	@%p5 bra 	$L__BB0_5;
	and.b32  	%r9, %r8, 2147483644;
	neg.s32 	%r12, %r9;
$L__BB0_4:
	add.f32 	%f52, %f1, %f69;
	add.f32 	%f53, %f52, 0f021C87A7;
	setp.lt.f32 	%p6, %f53, %f2;
	selp.f32 	%f54, %f3, %f53, %p6;
	add.f32 	%f55, %f1, %f54;
	add.f32 	%f56, %f55, 0f021C87A7;
	setp.lt.f32 	%p7, %f56, %f2;
	selp.f32 	%f57, %f3, %f56, %p7;
	add.f32 	%f58, %f1, %f57;
	add.f32 	%f59, %f58, 0f021C87A7;
	setp.lt.f32 	%p8, %f59, %f2;
	selp.f32 	%f60, %f3, %f59, %p8;
	add.f32 	%f61, %f1, %f60;
	add.f32 	%f62, %f61, 0f021C87A7;
	setp.lt.f32 	%p9, %f62, %f2;
	selp.f32 	%f69, %f3, %f62, %p9;
	add.s32 	%r12, %r12, 4;
	setp.ne.s32 	%p10, %r12, 0;
	@%p10 bra 	$L__BB0_4;
$L__BB0_5:
	setp.eq.s32 	%p11, %r1, 0;
	@%p11 bra 	$L__BB0_8;
	neg.s32 	%r13, %r1;
$L__BB0_7:
	.pragma "nounroll";
	add.f32 	%f63, %f1, %f69;
	add.f32 	%f64, %f63, 0f021C87A7;
	setp.lt.f32 	%p12, %f64, %f2;
	selp.f32 	%f69, %f3, %f64, %p12;
	add.s32 	%r13, %r13, 1;
	setp.ne.s32 	%p13, %r13, 0;
	@%p13 bra 	$L__BB0_7;
$L__BB0_8:
	add.u64 	%rd1, %SP, 0;
	add.u64 	%rd2, %SPL, 0;
	cvt.f64.f32 	%fd1, %f69;
	st.local.f64 	[%rd2], %fd1;
	mov.u64 	%rd3, $str;
	cvta.global.u64 	%rd4, %rd3;
	{ // callseq 0, 0
	.param .b64 param0;
	st.param.b64 	[param0], %rd4;
	.param .b64 param1;
	st.param.b64 	[param1], %rd1;
	.param .b32 retval0;
	call.uni (retval0), 
	vprintf, 
	(
	param0, 
	param1
	);
	ld.param.b32 	%r10, [retval0];
	} // callseq 0
	ret;

}


// ===== COMPILED SASS (sm_100) =====

	.target	sm_100

	.elftype	@"ET_EXEC"


//--------------------- .note.nv.tkinfo           --------------------------
	.section	.note.nv.tkinfo,"",@"SHT_NOTE"
	.sectionflags	@"SHF_NOTE_NV_TKINFO"
	.tkinfo
        /*0018*/ 	.word	0x00000002
        /*0030*/ 	.string	""
        /*0030*/ 	.string	"ptxas"
        /*0030*/ 	.string	"Cuda compilation tools, release 13.0, V13.0.88"
        /*0030*/ 	.string	"Build cuda_13.0.r13.0/compiler.36424714_0"
        /*0030*/ 	.string	"-arch sm_100 -m 64 "



//--------------------- .note.nv.cuinfo           --------------------------
	.section	.note.nv.cuinfo,"",@"SHT_NOTE"
	.sectionflags	@"SHF_NOTE_NV_CUINFO"
        /*0018*/ 	.short	0x0002
        /*001a*/ 	.short	0x0064
        /*001c*/ 	.short	0x0082
	.zero		2


//--------------------- .nv.info                  --------------------------
	.section	.nv.info,"",@"SHT_CUDA_INFO"
	.align	4


	//----- nvinfo : EIATTR_REGCOUNT
	.align		4
        /*0000*/ 	.byte	0x04, 0x2f
        /*0002*/ 	.short	(.L_2 - .L_1)
	.align		4
.L_1:
        /*0004*/ 	.word	index@(_Z7computefiffffffffffff)
        /*0008*/ 	.word	0x00000018


	//----- nvinfo : EIATTR_FRAME_SIZE
	.align		4
.L_2:
        /*000c*/ 	.byte	0x04, 0x11
        /*000e*/ 	.short	(.L_4 - .L_3)
	.align		4
.L_3:
        /*0010*/ 	.word	index@($__internal_0_$__cuda_sm3x_div_rn_noftz_f32_slowpath)
        /*0014*/ 	.word	0x00000008


	//----- nvinfo : EIATTR_FRAME_SIZE
	.align		4
.L_4:
        /*0018*/ 	.byte	0x04, 0x11
        /*001a*/ 	.short	(.L_6 - .L_5)
	.align		4
.L_5:
        /*001c*/ 	.word	index@(_Z7computefiffffffffffff)
        /*0020*/ 	.word	0x00000008


	//----- nvinfo : EIATTR_MIN_STACK_SIZE
	.align		4
.L_6:
        /*0024*/ 	.byte	0x04, 0x12
        /*0026*/ 	.short	(.L_8 - .L_7)
	.align		4
.L_7:
        /*0028*/ 	.word	index@(_Z7computefiffffffffffff)
        /*002c*/ 	.word	0x00000008
.L_8:


//--------------------- .nv.compat                --------------------------
	.section	.nv.compat,"",@"SHT_CUDA_COMPAT_INFO"
	.align	4
        /*0000*/ 	.byte	0x02, 0x09, 0x00, 0x00, 0x02, 0x02, 0x01, 0x00, 0x02, 0x05, 0x05, 0x00, 0x03, 0x07, 0x01, 0x01
        /*0010*/ 	.byte	0x02, 0x03, 0x00, 0x00, 0x02, 0x06, 0x01, 0x00, 0x04, 0x0b, 0x08, 0x00, 0x01, 0x00, 0x00, 0x00
        /*0020*/ 	.byte	0x00, 0x00, 0x00, 0x00


//--------------------- .nv.info._Z7computefiffffffffffff --------------------------
	.section	.nv.info._Z7computefiffffffffffff,"",@"SHT_CUDA_INFO"
	.sectionflags	@""
	.align	4


	//----- nvinfo : EIATTR_CUDA_API_VERSION
	.align		4
        /*0000*/ 	.byte	0x04, 0x37
        /*0002*/ 	.short	(.L_10 - .L_9)
.L_9:
        /*0004*/ 	.word	0x00000082


	//----- nvinfo : EIATTR_KPARAM_INFO
	.align		4
.L_10:
        /*0008*/ 	.byte	0x04, 0x17
        /*000a*/ 	.short	(.L_12 - .L_11)
.L_11:
        /*000c*/ 	.word	0x00000000
        /*0010*/ 	.short	0x000d
        /*0012*/ 	.short	0x0034
        /*0014*/ 	.byte	0x00, 0xf0, 0x11, 0x00


	//----- nvinfo : EIATTR_KPARAM_INFO
	.align		4
.L_12:
        /*0018*/ 	.byte	0x04, 0x17
        /*001a*/ 	.short	(.L_14 - .L_13)
.L_13:
        /*001c*/ 	.word	0x00000000
        /*0020*/ 	.short	0x000c
        /*0022*/ 	.short	0x0030
        /*0024*/ 	.byte	0x00, 0xf0, 0x11, 0x00


	//----- nvinfo : EIATTR_KPARAM_INFO
	.align		4
.L_14:
        /*0028*/ 	.byte	0x04, 0x17
        /*002a*/ 	.short	(.L_16 - .L_15)
.L_15:
        /*002c*/ 	.word	0x00000000
        /*0030*/ 	.short	0x000b
        /*0032*/ 	.short	0x002c
        /*0034*/ 	.byte	0x00, 0xf0, 0x11, 0x00


	//----- nvinfo : EIATTR_KPARAM_INFO
	.align		4
.L_16:
        /*0038*/ 	.byte	0x04, 0x17
        /*003a*/ 	.short	(.L_18 - .L_17)
.L_17:
        /*003c*/ 	.word	0x00000000
        /*0040*/ 	.short	0x000a
        /*0042*/ 	.short	0x0028
        /*0044*/ 	.byte	0x00, 0xf0, 0x11, 0x00


	//----- nvinfo : EIATTR_KPARAM_INFO
	.align		4
.L_18:
        /*0048*/ 	.byte	0x04, 0x17
        /*004a*/ 	.short	(.L_20 - .L_19)
.L_19:
        /*004c*/ 	.word	0x00000000
        /*0050*/ 	.short	0x0009
        /*0052*/ 	.short	0x0024
        /*0054*/ 	.byte	0x00, 0xf0, 0x11, 0x00


	//----- nvinfo : EIATTR_KPARAM_INFO
	.align		4
.L_20:
        /*0058*/ 	.byte	0x04, 0x17
        /*005a*/ 	.short	(.L_22 - .L_21)
.L_21:
        /*005c*/ 	.word	0x00000000
        /*0060*/ 	.short	0x0008
        /*0062*/ 	.short	0x0020
        /*0064*/ 	.byte	0x00, 0xf0, 0x11, 0x00


	//----- nvinfo : EIATTR_KPARAM_INFO
	.align		4
.L_22:
        /*0068*/ 	.byte	0x04, 0x17
        /*006a*/ 	.short	(.L_24 - .L_23)
.L_23:
        /*006c*/ 	.word	0x00000000
        /*0070*/ 	.short	0x0007
        /*0072*/ 	.short	0x001c
        /*0074*/ 	.byte	0x00, 0xf0, 0x11, 0x00


	//----- nvinfo : EIATTR_KPARAM_INFO
	.align		4
.L_24:
        /*0078*/ 	.byte	0x04, 0x17
        /*007a*/ 	.short	(.L_26 - .L_25)
.L_25:
        /*007c*/ 	.word	0x00000000
        /*0080*/ 	.short	0x0006
        /*0082*/ 	.short	0x0018
        /*0084*/ 	.byte	0x00, 0xf0, 0x11, 0x00


	//----- nvinfo : EIATTR_KPARAM_INFO
	.align		4
.L_26:
        /*0088*/ 	.byte	0x04, 0x17
        /*008a*/ 	.short	(.L_28 - .L_27)
.L_27:
        /*008c*/ 	.word	0x00000000
        /*0090*/ 	.short	0x0005
        /*0092*/ 	.short	0x0014
        /*0094*/ 	.byte	0x00, 0xf0, 0x11, 0x00


	//----- nvinfo : EIATTR_KPARAM_INFO
	.align		4
.L_28:
        /*0098*/ 	.byte	0x04, 0x17
        /*009a*/ 	.short	(.L_30 - .L_29)
.L_29:
        /*009c*/ 	.word	0x00000000
        /*00a0*/ 	.short	0x0004
        /*00a2*/ 	.short	0x0010
        /*00a4*/ 	.byte	0x00, 0xf0, 0x11, 0x00


	//----- nvinfo : EIATTR_KPARAM_INFO
	.align		4
.L_30:
        /*00a8*/ 	.byte	0x04, 0x17
        /*00aa*/ 	.short	(.L_32 - .L_31)
.L_31:
        /*00ac*/ 	.word	0x00000000
        /*00b0*/ 	.short	0x0003
        /*00b2*/ 	.short	0x000c
        /*00b4*/ 	.byte	0x00, 0xf0, 0x11, 0x00


	//----- nvinfo : EIATTR_KPARAM_INFO
	.align		4
.L_32:
        /*00b8*/ 	.byte	0x04, 0x17
        /*00ba*/ 	.short	(.L_34 - .L_33)
.L_33:
        /*00bc*/ 	.word	0x00000000
        /*00c0*/ 	.short	0x0002
        /*00c2*/ 	.short	0x0008
        /*00c4*/ 	.byte	0x00, 0xf0, 0x11, 0x00


	//----- nvinfo : EIATTR_KPARAM_INFO
	.align		4
.L_34:
        /*00c8*/ 	.byte	0x04, 0x17
        /*00ca*/ 	.short	(.L_36 - .L_35)
.L_35:
        /*00cc*/ 	.word	0x00000000
        /*00d0*/ 	.short	0x0001
        /*00d2*/ 	.short	0x0004
        /*00d4*/ 	.byte	0x00, 0xf0, 0x11, 0x00


	//----- nvinfo : EIATTR_KPARAM_INFO
	.align		4
.L_36:
        /*00d8*/ 	.byte	0x04, 0x17
        /*00da*/ 	.short	(.L_38 - .L_37)
.L_37:
        /*00dc*/ 	.word	0x00000000
        /*00e0*/ 	.short	0x0000
        /*00e2*/ 	.short	0x0000
        /*00e4*/ 	.byte	0x00, 0xf0, 0x11, 0x00


	//----- nvinfo : EIATTR_SPARSE_MMA_MASK
	.align		4
.L_38:
        /*00e8*/ 	.byte	0x03, 0x50
        /*00ea*/ 	.short	0x0000


	//----- nvinfo : EIATTR_MAXREG_COUNT
	.align		4
        /*00ec*/ 	.byte	0x03, 0x1b
        /*00ee*/ 	.short	0x00ff


	//----- nvinfo : EIATTR_EXTERNS
	.align		4
        /*00f0*/ 	.byte	0x04, 0x0f
        /*00f2*/ 	.short	(.L_40 - .L_39)


	//   ....[0]....
	.align		4
.L_39:
        /*00f4*/ 	.word	index@(vprintf)


	//----- nvinfo : EIATTR_MERCURY_ISA_VERSION
	.align		4
.L_40:
        /*00f8*/ 	.byte	0x03, 0x5f
        /*00fa*/ 	.short	0x0101


	//----- nvinfo : EIATTR_VRC_CTA_INIT_COUNT
	.align		4
        /*00fc*/ 	.byte	0x02, 0x4a
	.zero		1
	.zero		1


	//----- nvinfo : EIATTR_SYSCALL_OFFSETS
	.align		4
        /*0100*/ 	.byte	0x04, 0x46
        /*0102*/ 	.short	(.L_42 - .L_41)


	//   ....[0]....
.L_41:
        /*0104*/ 	.word	0x00001210


	//----- nvinfo : EIATTR_EXIT_INSTR_OFFSETS
	.align		4
.L_42:
        /*0108*/ 	.byte	0x04, 0x1c
        /*010a*/ 	.short	(.L_44 - .L_43)


	//   ....[0]....
.L_43:
        /*010c*/ 	.word	0x00001220


	//----- nvinfo : EIATTR_CRS_STACK_SIZE
	.align		4
.L_44:
        /*0110*/ 	.byte	0x04, 0x1e
        /*0112*/ 	.short	(.L_46 - .L_45)
.L_45:
        /*0114*/ 	.word	0x00000000


	//----- nvinfo : EIATTR_CBANK_PARAM_SIZE
	.align		4
.L_46:
        /*0118*/ 	.byte	0x03, 0x19
        /*011a*/ 	.short	0x0038


	//----- nvinfo : EIATTR_PARAM_CBANK
	.align		4
        /*011c*/ 	.byte	0x04, 0x0a
        /*011e*/ 	.short	(.L_48 - .L_47)
	.align		4
.L_47:
        /*0120*/ 	.word	index@(.nv.constant0._Z7computefiffffffffffff)
        /*0124*/ 	.short	0x0380
        /*0126*/ 	.short	0x0038


	//----- nvinfo : EIATTR_SW_WAR
	.align		4
.L_48:
        /*0128*/ 	.byte	0x04, 0x36
        /*012a*/ 	.short	(.L_50 - .L_49)
.L_49:
        /*012c*/ 	.word	0x00000008
.L_50:


//--------------------- .nv.callgraph             --------------------------
	.section	.nv.callgraph,"",@"SHT_CUDA_CALLGRAPH"
	.align	4
	.sectionentsize	8
	.align		4
        /*0000*/ 	.word	0x00000000
	.align		4
        /*0004*/ 	.word	0xffffffff
	.align		4
        /*0008*/ 	.word	index@(_Z7computefiffffffffffff)
	.align		4
        /*000c*/ 	.word	index@(vprintf)
	.align		4
        /*0010*/ 	.word	0x00000000
	.align		4
        /*0014*/ 	.word	0xfffffffe
	.align		4
        /*0018*/ 	.word	0x00000000
	.align		4
        /*001c*/ 	.word	0xfffffffd
	.align		4
        /*0020*/ 	.word	0x00000000
	.align		4
        /*0024*/ 	.word	0xfffffffc


//--------------------- .nv.constant4             --------------------------
	.section	.nv.constant4,"a",@progbits
	.align	8
	.align		8
.nv.constant4:
        /*0000*/ 	.dword	vprintf
	.align		8
        /*0008*/ 	.dword	$str


//--------------------- .text._Z7computefiffffffffffff --------------------------
	.section	.text._Z7computefiffffffffffff,"ax",@progbits
	.align	128
        .global         _Z7computefiffffffffffff
        .type           _Z7computefiffffffffffff,@function
        .size           _Z7computefiffffffffffff,(.L_x_24 - _Z7computefiffffffffffff)
        .other          _Z7computefiffffffffffff,@"STO_CUDA_ENTRY STV_DEFAULT"
_Z7computefiffffffffffff:
.text._Z7computefiffffffffffff:
[----:B------:R-:W0:Y:S08]  /*0000*/  LDC R1, c[0x0][0x37c] ;  /* 0x0000df00ff017b82 */ /* 0x000e300000000800 */
[----:B------:R-:W1:Y:S01]  /*0010*/  LDC.64 R4, c[0x0][0x388] ;  /* 0x0000e200ff047b82 */ /* 0x000e620000000a00 */
[----:B------:R-:W2:Y:S01]  /*0020*/  LDCU UR4, c[0x0][0x2f8] ;  /* 0x00005f00ff0477ac */ /* 0x000ea20008000800 */
[----:B0-----:R-:W-:Y:S01]  /*0030*/  IADD3 R1, PT, PT, R1, -0x8, RZ ;  /* 0xfffffff801017810 */ /* 0x001fe20007ffe0ff */
[----:B------:R-:W0:Y:S01]  /*0040*/  LDCU UR6, c[0x0][0x380] ;  /* 0x00007000ff0677ac */ /* 0x000e220008000800 */
[----:B------:R-:W3:Y:S02]  /*0050*/  LDCU UR5, c[0x0][0x2fc] ;  /* 0x00005f80ff0577ac */ /* 0x000ee40008000800 */
[----:B--2---:R-:W-:Y:S01]  /*0060*/  IADD3 R6, P1, PT, R1, UR4, RZ ;  /* 0x0000000401067c10 */ /* 0x004fe2000ff3e0ff */
[----:B-1----:R-:W1:Y:S03]  /*0070*/  MUFU.RCP R0, R5 ;  /* 0x0000000500007308 */ /* 0x002e660000001000 */
[----:B---3--:R-:W-:-:S05]  /*0080*/  IADD3.X R7, PT, PT, RZ, UR5, RZ, P1, !PT ;  /* 0x00000005ff077c10 */ /* 0x008fca0008ffe4ff */
[----:B------:R-:W2:Y:S01]  /*0090*/  FCHK P0, R4, R5 ;  /* 0x0000000504007302 */ /* 0x000ea20000000000 */
[----:B-1----:R-:W-:-:S04]  /*00a0*/  FFMA R3, R0, -R5, 1 ;  /* 0x3f80000000037423 */ /* 0x002fc80000000805 */
[----:B------:R-:W-:-:S04]  /*00b0*/  FFMA R3, R0, R3, R0 ;  /* 0x0000000300037223 */ /* 0x000fc80000000000 */
[----:B------:R-:W-:-:S04]  /*00c0*/  FFMA R0, R3, R4, RZ ;  /* 0x0000000403007223 */ /* 0x000fc800000000ff */
[----:B------:R-:W-:-:S04]  /*00d0*/  FFMA R2, R0, -R5, R4 ;  /* 0x8000000500027223 */ /* 0x000fc80000000004 */
[----:B------:R-:W-:Y:S01]  /*00e0*/  FFMA R2, R3, R2, R0 ;  /* 0x0000000203027223 */ /* 0x000fe20000000000 */
[----:B0-----:R-:W-:Y:S01]  /*00f0*/  IMAD.U32 R0, RZ, RZ, UR6 ;  /* 0x00000006ff007e24 */ /* 0x001fe2000f8e00ff */
[----:B--2---:R-:W-:Y:S06]  /*0100*/  @!P0 BRA `(.L_x_0) ;  /* 0x0000000000108947 */ /* 0x004fec0003800000 */
[----:B------:R-:W0:Y:S01]  /*0110*/  LDC R2, c[0x0][0x388] ;  /* 0x0000e200ff027b82 */ /* 0x000e220000000800 */
[----:B------:R-:W-:-:S07]  /*0120*/  MOV R10, 0x150 ;  /* 0x00000150000a7802 */ /* 0x000fce0000000f00 */
[----:B------:R-:W1:Y:S02]  /*0130*/  LDC R3, c[0x0][0x38c] ;  /* 0x0000e300ff037b82 */ /* 0x000e640000000800 */
[----:B01----:R-:W-:Y:S05]  /*0140*/  CALL.REL.NOINC `($__internal_0_$__cuda_sm3x_div_rn_noftz_f32_slowpath) ;  /* 0x0000001000387944 */ /* 0x003fea0003c00000 */
.L_x_0:
[----:B------:R-:W0:Y:S01]  /*0150*/  LDCU UR4, c[0x0][0x380] ;  /* 0x00007000ff0477ac */ /* 0x000e220008000800 */
[----:B------:R-:W-:-:S05]  /*0160*/  FMUL R2, R2, -1.96419997004685967855e+34 ;  /* 0xf8721b3902027820 */ /* 0x000fca0000400000 */
[----:B0-----:R-:W-:-:S13]  /*0170*/  FSETP.GTU.AND P0, PT, R2, UR4, PT ;  /* 0x0000000402007c0b */ /* 0x001fda000bf0c000 */
[----:B------:R-:W-:Y:S05]  /*0180*/  @P0 BRA `(.L_x_1) ;  /* 0x0000001000000947 */ /* 0x000fea0003800000 */
[----:B------:R-:W0:Y:S02]  /*0190*/  LDC.64 R8, c[0x0][0x390] ;  /* 0x0000e400ff087b82 */ /* 0x000e240000000a00 */
[----:B0-----:R-:W0:Y:S08]  /*01a0*/  MUFU.RCP R2, R9 ;  /* 0x0000000900027308 */ /* 0x001e300000001000 */
[----:B------:R-:W1:Y:S01]  /*01b0*/  FCHK P0, R8, R9 ;  /* 0x0000000908007302 */ /* 0x000e620000000000 */
[----:B0-----:R-:W-:-:S04]  /*01c0*/  FFMA R3, R2, -R9, 1 ;  /* 0x3f80000002037423 */ /* 0x001fc80000000809 */
[----:B------:R-:W-:-:S04]  /*01d0*/  FFMA R3, R2, R3, R2 ;  /* 0x0000000302037223 */ /* 0x000fc80000000002 */
[----:B------:R-:W-:-:S04]  /*01e0*/  FFMA R5, R3, R8, RZ ;  /* 0x0000000803057223 */ /* 0x000fc800000000ff */
[----:B------:R-:W-:-:S04]  /*01f0*/  FFMA R2, R5, -R9, R8 ;  /* 0x8000000905027223 */ /* 0x000fc80000000008 */
[----:B------:R-:W-:Y:S01]  /*0200*/  FFMA R2, R3, R2, R5 ;  /* 0x0000000203027223 */ /* 0x000fe20000000005 */
[----:B-1----:R-:W-:Y:S06]  /*0210*/  @!P0 BRA `(.L_x_2) ;  /* 0x0000000000108947 */ /* 0x002fec0003800000 */
[----:B------:R-:W0:Y:S01]  /*0220*/  LDC R2, c[0x0][0x390] ;  /* 0x0000e400ff027b82 */ /* 0x000e220000000800 */
[----:B------:R-:W-:-:S07]  /*0230*/  MOV R10, 0x260 ;  /* 0x00000260000a7802 */ /* 0x000fce0000000f00 */
[----:B------:R-:W1:Y:S02]  /*0240*/  LDC R3, c[0x0][0x394] ;  /* 0x0000e500ff037b82 */ /* 0x000e640000000800 */
[----:B01----:R-:W-:Y:S05]  /*0250*/  CALL.REL.NOINC `($__internal_0_$__cuda_sm3x_div_rn_noftz_f32_slowpath) ;  /* 0x0000000c00f47944 */ /* 0x003fea0003c00000 */
.L_x_2:
[----:B------:R-:W0:Y:S01]  /*0260*/  LDC.64 R4, c[0x0][0x380] ;  /* 0x0000e000ff047b82 */ /* 0x000e220000000a00 */
[----:B------:R-:W-:Y:S01]  /*0270*/  FADD R3, R2, 1.686200007152629109e-27 ;  /* 0x1305983302037421 */ /* 0x000fe20000000000 */
[----:B0-----:R-:W-:-:S04]  /*0280*/  ISETP.GE.AND P0, PT, R5, 0x1, PT ;  /* 0x000000010500780c */ /* 0x001fc80003f06270 */
[----:B------:R-:W-:-:S13]  /*0290*/  FSETP.GTU.OR P0, PT, R3, R4, !P0 ;  /* 0x000000040300720b */ /* 0x000fda000470c400 */
[----:B------:R-:W-:Y:S05]  /*02a0*/  @P0 BRA `(.L_x_1) ;  /* 0x0000000c00b80947 */ /* 0x000fea0003800000 */
[----:B------:R-:W0:Y:S01]  /*02b0*/  LDC R5, c[0x0][0x39c] ;  /* 0x0000e700ff057b82 */ /* 0x000e220000000800 */
[----:B------:R-:W-:Y:S02]  /*02c0*/  UMOV UR4, 0x537 ;  /* 0x0000053700047882 */ /* 0x000fe40000000000 */
[----:B------:R-:W-:Y:S01]  /*02d0*/  IMAD.U32 R8, RZ, RZ, UR4 ;  /* 0x00000004ff087e24 */ /* 0x000fe2000f8e00ff */
[----:B0-----:R-:W0:Y:S08]  /*02e0*/  MUFU.RCP R2, R5 ;  /* 0x0000000500027308 */ /* 0x001e300000001000 */
[----:B------:R-:W1:Y:S01]  /*02f0*/  FCHK P0, -R8, R5 ;  /* 0x0000000508007302 */ /* 0x000e620000000100 */
[----:B0-----:R-:W-:-:S04]  /*0300*/  FFMA R3, R2, -R5, 1 ;  /* 0x3f80000002037423 */ /* 0x001fc80000000805 */
[----:B------:R-:W-:-:S04]  /*0310*/  FFMA R2, R2, R3, R2 ;  /* 0x0000000302027223 */ /* 0x000fc80000000002 */
[----:B------:R-:W-:-:S04]  /*0320*/  FFMA R3, R2, -1.8707334498736307897e-42, RZ ;  /* 0x8000053702037823 */ /* 0x000fc800000000ff */
[----:B------:R-:W-:-:S04]  /*0330*/  FFMA R4, R3, -R5, -1.8707334498736307897e-42 ;  /* 0x8000053703047423 */ /* 0x000fc80000000805 */
[----:B------:R-:W-:Y:S01]  /*0340*/  FFMA R2, R2, R4, R3 ;  /* 0x0000000402027223 */ /* 0x000fe20000000003 */
[----:B-1----:R-:W-:Y:S06]  /*0350*/  @!P0 BRA `(.L_x_3) ;  /* 0x0000000000108947 */ /* 0x002fec0003800000 */
[----:B------:R-:W0:Y:S01]  /*0360*/  LDC R3, c[0x0][0x39c] ;  /* 0x0000e700ff037b82 */ /* 0x000e220000000800 */
[----:B------:R-:W-:Y:S01]  /*0370*/  HFMA2 R2, -RZ, RZ, -0.0 , 7.9572200775146484375e-05 ;  /* 0x80000537ff027431 */ /* 0x000fe200000001ff */
[----:B------:R-:W-:-:S07]  /*0380*/  MOV R10, 0x3a0 ;  /* 0x000003a0000a7802 */ /* 0x000fce0000000f00 */
[----:B0-----:R-:W-:Y:S05]  /*0390*/  CALL.REL.NOINC `($__internal_0_$__cuda_sm3x_div_rn_noftz_f32_slowpath) ;  /* 0x0000000c00a47944 */ /* 0x001fea0003c00000 */
.L_x_3:
[----:B------:R-:W0:Y:S01]  /*03a0*/  LDCU UR4, c[0x0][0x398] ;  /* 0x00007300ff0477ac */ /* 0x000e220008000800 */
[----:B------:R-:W-:Y:S01]  /*03b0*/  MOV R3, 0x2178 ;  /* 0x0000217800037802 */ /* 0x000fe20000000f00 */
[----:B------:R-:W-:-:S04]  /*03c0*/  IMAD.MOV.U32 R4, RZ, RZ, 0x7f800000 ;  /* 0x7f800000ff047424 */ /* 0x000fc800078e00ff */
[----:B------:R-:W-:-:S04]  /*03d0*/  FFMA R3, R4, -R3, 1 ;  /* 0x3f80000004037423 */ /* 0x000fc80000000803 */
[----:B------:R-:W-:Y:S01]  /*03e0*/  FFMA R3, R3, R4, +INF ;  /* 0x7f80000003037423 */ /* 0x000fe20000000004 */
[----:B0-----:R-:W-:-:S04]  /*03f0*/  FMUL R2, R2, UR4 ;  /* 0x0000000402027c20 */ /* 0x001fc80008400000 */
[----:B------:R-:W-:-:S04]  /*0400*/  FMUL R2, R2, 1.6157000530356300501e-35 ;  /* 0x05abcf8a02027820 */ /* 0x000fc80000400000 */
[----:B------:R-:W0:Y:S01]  /*0410*/  FCHK P0, R2, 1.2006325242335032664e-41 ;  /* 0x0000217802007902 */ /* 0x000e220000000000 */
[----:B------:R-:W-:-:S04]  /*0420*/  FFMA R4, R2, R3, RZ ;  /* 0x0000000302047223 */ /* 0x000fc800000000ff */
[----:B------:R-:W-:-:S04]  /*0430*/  FFMA R5, R4, -1.2006325242335032664e-41, R2 ;  /* 0x8000217804057823 */ /* 0x000fc80000000002 */
[----:B------:R-:W-:Y:S01]  /*0440*/  FFMA R3, R3, R5, R4 ;  /* 0x0000000503037223 */ /* 0x000fe20000000004 */
[----:B0-----:R-:W-:Y:S06]  /*0450*/  @!P0 BRA `(.L_x_4) ;  /* 0x0000000000108947 */ /* 0x001fec0003800000 */
[----:B------:R-:W-:Y:S01]  /*0460*/  IMAD.MOV.U32 R3, RZ, RZ, 0x2178 ;  /* 0x00002178ff037424 */ /* 0x000fe200078e00ff */
[----:B------:R-:W-:-:S07]  /*0470*/  MOV R10, 0x490 ;  /* 0x00000490000a7802 */ /* 0x000fce0000000f00 */
[----:B------:R-:W-:Y:S05]  /*0480*/  CALL.REL.NOINC `($__internal_0_$__cuda_sm3x_div_rn_noftz_f32_slowpath) ;  /* 0x0000000c00687944 */ /* 0x000fea0003c00000 */
[----:B------:R-:W-:-:S07]  /*0490*/  MOV R3, R2 ;  /* 0x0000000200037202 */ /* 0x000fce0000000f00 */
.L_x_4:
[----:B------:R-:W0:Y:S01]  /*04a0*/  LDC R2, c[0x0][0x3a4] ;  /* 0x0000e900ff027b82 */ /* 0x000e220000000800 */
[----:B------:R-:W-:Y:S01]  /*04b0*/  FMUL R3, R3, 1.502200025235358411e-36 ;  /* 0x03ff960a03037820 */ /* 0x000fe20000400000 */
[----:B------:R-:W-:-:S04]  /*04c0*/  IMAD.MOV.U32 R8, RZ, RZ, 0x5f ;  /* 0x0000005fff087424 */ /* 0x000fc800078e00ff */
[----:B------:R-:W-:Y:S01]  /*04d0*/  FFMA R3, R3, R8, 2.6211896185740577586e-15 ;  /* 0x273ce06a03037423 */ /* 0x000fe20000000008 */
[----:B0-----:R-:W-:-:S04]  /*04e0*/  FADD R2, -R2, -1.2611686178923353638e-44 ;  /* 0x8000000902027421 */ /* 0x001fc80000000100 */
[----:B------:R-:W0:Y:S08]  /*04f0*/  MUFU.RCP R5, R2 ;  /* 0x0000000200057308 */ /* 0x000e300000001000 */
[----:B------:R-:W1:Y:S01]  /*0500*/  FCHK P0, -RZ, R2 ;  /* 0x00000002ff007302 */ /* 0x000e620000000100 */
[----:B0-----:R-:W-:-:S04]  /*0510*/  FFMA R4, -R2, R5, 1 ;  /* 0x3f80000002047423 */ /* 0x001fc80000000105 */
[----:B------:R-:W-:Y:S01]  /*0520*/  FFMA R4, R5, R4, R5 ;  /* 0x0000000405047223 */ /* 0x000fe20000000005 */
[----:B------:R-:W-:-:S03]  /*0530*/  FADD R5, R3, -1.32870001930992081536e+36 ;  /* 0xfb7fe5f803057421 */ /* 0x000fc60000000000 */
[----:B------:R-:W-:-:S04]  /*0540*/  FFMA R9, -RZ, R4, RZ ;  /* 0x00000004ff097223 */ /* 0x000fc800000001ff */
[----:B------:R-:W-:-:S04]  /*0550*/  FFMA R8, -R2, R9, -RZ ;  /* 0x0000000902087223 */ /* 0x000fc800000009ff */
[----:B------:R-:W-:Y:S01]  /*0560*/  FFMA R4, R4, R8, R9 ;  /* 0x0000000804047223 */ /* 0x000fe20000000009 */
[----:B-1----:R-:W-:Y:S06]  /*0570*/  @!P0 BRA `(.L_x_5) ;  /* 0x0000000000148947 */ /* 0x002fec0003800000 */
[----:B------:R-:W-:Y:S01]  /*0580*/  MOV R3, R2 ;  /* 0x0000000200037202 */ /* 0x000fe20000000f00 */
[----:B------:R-:W-:Y:S01]  /*0590*/  IMAD.MOV.U32 R2, RZ, RZ, -0x80000000 ;  /* 0x80000000ff027424 */ /* 0x000fe200078e00ff */
[----:B------:R-:W-:-:S07]  /*05a0*/  MOV R10, 0x5c0 ;  /* 0x000005c0000a7802 */ /* 0x000fce0000000f00 */
[----:B------:R-:W-:Y:S05]  /*05b0*/  CALL.REL.NOINC `($__internal_0_$__cuda_sm3x_div_rn_noftz_f32_slowpath) ;  /* 0x0000000c001c7944 */ /* 0x000fea0003c00000 */
[----:B------:R-:W-:-:S07]  /*05c0*/  MOV R4, R2 ;  /* 0x0000000200047202 */ /* 0x000fce0000000f00 */
.L_x_5:
[----:B------:R-:W0:Y:S01]  /*05d0*/  LDC R9, c[0x0][0x3a8] ;  /* 0x0000ea00ff097b82 */ /* 0x000e220000000800 */
[----:B------:R-:W1:Y:S01]  /*05e0*/  LDCU UR4, c[0x0][0x3a0] ;  /* 0x00007400ff0477ac */ /* 0x000e620008000800 */
[----:B------:R-:W-:Y:S02]  /*05f0*/  UMOV UR5, 0x2a5800ff ;  /* 0x2a5800ff00057882 */ /* 0x000fe40000000000 */
[----:B------:R-:W-:Y:S02]  /*0600*/  IMAD.U32 R10, RZ, RZ, UR5 ;  /* 0x00000005ff0a7e24 */ /* 0x000fe4000f8e00ff */
[----:B-1----:R-:W-:-:S04]  /*0610*/  FMUL.M4 R4, R4, UR4 ;  /* 0x0000000404047c20 */ /* 0x002fc80008600000 */
[----:B------:R-:W-:Y:S01]  /*0620*/  FMUL R4, R4, 1 ;  /* 0x3f80000004047820 */ /* 0x000fe20000400000 */
[----:B0-----:R-:W0:Y:S03]  /*0630*/  MUFU.RCP R2, R9 ;  /* 0x0000000900027308 */ /* 0x001e260000001000 */
[----:B------:R-:W-:-:S04]  /*0640*/  FMUL R4, R4, 1 ;  /* 0x3f80000004047820 */ /* 0x000fc80000400000 */
[----:B------:R-:W-:Y:S01]  /*0650*/  FMUL R4, R4, 1 ;  /* 0x3f80000004047820 */ /* 0x000fe20000400000 */
[----:B------:R-:W1:Y:S03]  /*0660*/  FCHK P0, -R10, R9 ;  /* 0x000000090a007302 */ /* 0x000e660000000100 */
[----:B------:R-:W-:Y:S01]  /*0670*/  FADD R4, R4, 1.76690005655603380224e+21 ;  /* 0x62bf915404047421 */ /* 0x000fe20000000000 */
[----:B0-----:R-:W-:-:S04]  /*0680*/  FFMA R3, R2, -R9, 1 ;  /* 0x3f80000002037423 */ /* 0x001fc80000000809 */
[----:B------:R-:W-:-:S04]  /*0690*/  FFMA R2, R2, R3, R2 ;  /* 0x0000000302027223 */ /* 0x000fc80000000002 */
[----:B------:R-:W-:-:S04]  /*06a0*/  FFMA R3, R2, -1.9184999454965184773e-13, RZ ;  /* 0xaa5800ff02037823 */ /* 0x000fc800000000ff */
[----:B------:R-:W-:-:S04]  /*06b0*/  FFMA R8, R3, -R9, -1.9184999454965184773e-13 ;  /* 0xaa5800ff03087423 */ /* 0x000fc80000000809 */
[----:B------:R-:W-:Y:S01]  /*06c0*/  FFMA R8, R2, R8, R3 ;  /* 0x0000000802087223 */ /* 0x000fe20000000003 */
[----:B-1----:R-:W-:Y:S06]  /*06d0*/  @!P0 BRA `(.L_x_6) ;  /* 0x0000000000148947 */ /* 0x002fec0003800000 */
[----:B------:R-:W0:Y:S01]  /*06e0*/  LDC R3, c[0x0][0x3a8] ;  /* 0x0000ea00ff037b82 */ /* 0x000e220000000800 */
[----:B------:R-:W-:Y:S01]  /*06f0*/  HFMA2 R2, -RZ, RZ, -0.049560546875, 1.5199184417724609375e-05 ;  /* 0xaa5800ffff027431 */ /* 0x000fe200000001ff */
[----:B------:R-:W-:-:S07]  /*0700*/  MOV R10, 0x720 ;  /* 0x00000720000a7802 */ /* 0x000fce0000000f00 */
[----:B0-----:R-:W-:Y:S05]  /*0710*/  CALL.REL.NOINC `($__internal_0_$__cuda_sm3x_div_rn_noftz_f32_slowpath) ;  /* 0x0000000800c47944 */ /* 0x001fea0003c00000 */
[----:B------:R-:W-:-:S07]  /*0720*/  IMAD.MOV.U32 R8, RZ, RZ, R2 ;  /* 0x000000ffff087224 */ /* 0x000fce00078e0002 */
.L_x_6:
[----:B------:R-:W0:Y:S01]  /*0730*/  LDC.64 R2, c[0x0][0x3b0] ;  /* 0x0000ec00ff027b82 */ /* 0x000e220000000a00 */
[----:B------:R-:W1:Y:S01]  /*0740*/  LDCU UR4, c[0x0][0x3ac] ;  /* 0x00007580ff0477ac */ /* 0x000e620008000800 */
[----:B------:R-:W-:Y:S01]  /*0750*/  FMUL R8, R8, 1.97583083469799207e-43 ;  /* 0x0000008d08087820 */ /* 0x000fe20000400000 */
[----:B-1----:R-:W-:Y:S01]  /*0760*/  MOV R12, UR4 ;  /* 0x00000004000c7c02 */ /* 0x002fe20008000f00 */
[----:B0-----:R-:W-:-:S04]  /*0770*/  FMUL R3, R2, R3 ;  /* 0x0000000302037220 */ /* 0x001fc80000400000 */
[----:B------:R-:W0:Y:S08]  /*0780*/  MUFU.RCP R2, R3 ;  /* 0x0000000300027308 */ /* 0x000e300000001000 */
[----:B------:R-:W1:Y:S01]  /*0790*/  FCHK P0, R12, R3 ;  /* 0x000000030c007302 */ /* 0x000e620000000000 */
[----:B0-----:R-:W-:-:S04]  /*07a0*/  FFMA R9, -R3, R2, 1 ;  /* 0x3f80000003097423 */ /* 0x001fc80000000102 */
[----:B------:R-:W-:-:S04]  /*07b0*/  FFMA R2, R2, R9, R2 ;  /* 0x0000000902027223 */ /* 0x000fc80000000002 */
[----:B------:R-:W-:-:S04]  /*07c0*/  FFMA R9, R2, UR4, RZ ;  /* 0x0000000402097c23 */ /* 0x000fc800080000ff */
[----:B------:R-:W-:-:S04]  /*07d0*/  FFMA R10, -R3, R9, UR4 ;  /* 0x00000004030a7e23 */ /* 0x000fc80008000109 */
[----:B------:R-:W-:Y:S01]  /*07e0*/  FFMA R9, R2, R10, R9 ;  /* 0x0000000a02097223 */ /* 0x000fe20000000009 */
[----:B-1----:R-:W-:Y:S06]  /*07f0*/  @!P0 BRA `(.L_x_7) ;  /* 0x0000000000108947 */ /* 0x002fec0003800000 */
[----:B------:R-:W0:Y:S01]  /*0800*/  LDC R2, c[0x0][0x3ac] ;  /* 0x0000eb00ff027b82 */ /* 0x000e220000000800 */
[----:B------:R-:W-:-:S07]  /*0810*/  MOV R10, 0x830 ;  /* 0x00000830000a7802 */ /* 0x000fce0000000f00 */
[----:B0-----:R-:W-:Y:S05]  /*0820*/  CALL.REL.NOINC `($__internal_0_$__cuda_sm3x_div_rn_noftz_f32_slowpath) ;  /* 0x0000000800807944 */ /* 0x001fea0003c00000 */
[----:B------:R-:W-:-:S07]  /*0830*/  IMAD.MOV.U32 R9, RZ, RZ, R2 ;  /* 0x000000ffff097224 */ /* 0x000fce00078e0002 */
.L_x_7:
[----:B------:R-:W0:Y:S01]  /*0840*/  LDCU UR5, c[0x0][0x384] ;  /* 0x00007080ff0577ac */ /* 0x000e220008000800 */
[----:B------:R-:W-:Y:S01]  /*0850*/  FMUL R8, R8, R9 ;  /* 0x0000000908087220 */ /* 0x000fe20000400000 */
[----:B0-----:R-:W-:Y:S02]  /*0860*/  UISETP.GE.U32.AND UP0, UPT, UR5, 0x4, UPT ;  /* 0x000000040500788c */ /* 0x001fe4000bf06070 */
[----:B------:R-:W-:-:S07]  /*0870*/  ULOP3.LUT UR4, UR5, 0x3, URZ, 0xc0, !UPT ;  /* 0x0000000305047892 */ /* 0x000fce000f8ec0ff */
[----:B------:R-:W-:Y:S05]  /*0880*/  BRA.U !UP0, `(.L_x_8) ;  /* 0x0000000908187547 */ /* 0x000fea000b800000 */
[----:B------:R-:W-:-:S04]  /*0890*/  ULOP3.LUT UR5, UR5, 0x7ffffffc, URZ, 0xc0, !UPT ;  /* 0x7ffffffc05057892 */ /* 0x000fc8000f8ec0ff */
[----:B------:R-:W-:-:S04]  /*08a0*/  UIADD3 UR5, UPT, UPT, -UR5, URZ, URZ ;  /* 0x000000ff05057290 */ /* 0x000fc8000fffe1ff */
[----:B------:R-:W-:-:S09]  /*08b0*/  UISETP.GE.AND UP0, UPT, UR5, URZ, UPT ;  /* 0x000000ff0500728c */ /* 0x000fd2000bf06270 */
[----:B------:R-:W-:Y:S05]  /*08c0*/  BRA.U UP0, `(.L_x_9) ;  /* 0x0000000500bc7547 */ /* 0x000fea000b800000 */
[----:B------:R-:W-:Y:S02]  /*08d0*/  UIADD3 UR6, UPT, UPT, -UR5, URZ, URZ ;  /* 0x000000ff05067290 */ /* 0x000fe4000fffe1ff */
[----:B------:R-:W-:Y:S02]  /*08e0*/  UPLOP3.LUT UP0, UPT, UPT, UPT, UPT, 0x80, 0x8 ;  /* 0x000000000008789c */ /* 0x000fe40003f0f070 */
[----:B------:R-:W-:-:S09]  /*08f0*/  UISETP.GT.AND UP1, UPT, UR6, 0xc, UPT ;  /* 0x0000000c0600788c */ /* 0x000fd2000bf24270 */
[----:B------:R-:W-:Y:S05]  /*0900*/  BRA.U !UP1, `(.L_x_10) ;  /* 0x0000000509107547 */ /* 0x000fea000b800000 */
[----:B------:R-:W-:-:S11]  /*0910*/  UPLOP3.LUT UP0, UPT, UPT, UPT, UPT, 0x40, 0x4 ;  /* 0x000000000004789c */ /* 0x000fd60003f0e870 */
.L_x_11:
[----:B------:R-:W-:Y:S01]  /*0920*/  FADD R0, R5, R0 ;  /* 0x0000000005007221 */ /* 0x000fe20000000000 */
[----:B------:R-:W-:-:S03]  /*0930*/  UIADD3 UR5, UPT, UPT, UR5, 0x10, URZ ;  /* 0x0000001005057890 */ /* 0x000fc6000fffe0ff */
[----:B------:R-:W-:Y:S01]  /*0940*/  FADD R3, R0, 1.1500000233933789541e-37 ;  /* 0x021c87a700037421 */ /* 0x000fe20000000000 */
[----:B------:R-:W-:-:S04]  /*0950*/  UISETP.GE.AND UP1, UPT, UR5, -0xc, UPT ;  /* 0xfffffff40500788c */ /* 0x000fc8000bf26270 */
[----:B------:R-:W-:-:S04]  /*0960*/  FSETP.GEU.AND P0, PT, R3, R4, PT ;  /* 0x000000040300720b */ /* 0x000fc80003f0e000 */
[----:B------:R-:W-:-:S05]  /*0970*/  FSEL R0, R8, R3, !P0 ;  /* 0x0000000308007208 */ /* 0x000fca0004000000 */
[----:B------:R-:W-:-:S04]  /*0980*/  FADD R0, R5, R0 ;  /* 0x0000000005007221 */ /* 0x000fc80000000000 */
[----:B------:R-:W-:-:S05]  /*0990*/  FADD R3, R0, 1.1500000233933789541e-37 ;  /* 0x021c87a700037421 */ /* 0x000fca0000000000 */
        /* <DEDUP_REMOVED lines=57> */
[----:B------:R-:W-:Y:S01]  /*0d30*/  FSEL R0, R8, R3, !P0 ;  /* 0x0000000308007208 */ /* 0x000fe20004000000 */
[----:B------:R-:W-:Y:S08]  /*0d40*/  BRA.U !UP1, `(.L_x_11) ;  /* 0xfffffff909f47547 */ /* 0x000ff0000b83ffff */
.L_x_10:
[----:B------:R-:W-:-:S04]  /*0d50*/  UIADD3 UR6, UPT, UPT, -UR5, URZ, URZ ;  /* 0x000000ff05067290 */ /* 0x000fc8000fffe1ff */
[----:B------:R-:W-:-:S09]  /*0d60*/  UISETP.GT.AND UP1, UPT, UR6, 0x4, UPT ;  /* 0x000000040600788c */ /* 0x000fd2000bf24270 */
[----:B------:R-:W-:Y:S05]  /*0d70*/  BRA.U !UP1, `(.L_x_12) ;  /* 0x0000000109887547 */ /* 0x000fea000b800000 */
[----:B------:R-:W-:Y:S01]  /*0d80*/  FADD R0, R0, R5 ;  /* 0x0000000500007221 */ /* 0x000fe20000000000 */
[----:B------:R-:W-:Y:S02]  /*0d90*/  UIADD3 UR5, UPT, UPT, UR5, 0x8, URZ ;  /* 0x0000000805057890 */ /* 0x000fe4000fffe0ff */
[----:B------:R-:W-:Y:S01]  /*0da0*/  UPLOP3.LUT UP0, UPT, UPT, UPT, UPT, 0x40, 0x4 ;  /* 0x000000000004789c */ /* 0x000fe20003f0e870 */
        /* <DEDUP_REMOVED lines=30> */
[----:B------:R-:W-:-:S09]  /*0f90*/  FSEL R0, R8, R3, !P0 ;  /* 0x0000000308007208 */ /* 0x000fd20004000000 */
.L_x_12:
[----:B------:R-:W-:-:S09]  /*0fa0*/  UISETP.NE.OR UP0, UPT, UR5, URZ, UP0 ;  /* 0x000000ff0500728c */ /* 0x000fd20008705670 */
[----:B------:R-:W-:Y:S05]  /*0fb0*/  BRA.U !UP0, `(.L_x_8) ;  /* 0x00000001084c7547 */ /* 0x000fea000b800000 */
.L_x_9:
[----:B------:R-:W-:Y:S01]  /*0fc0*/  FADD R0, R5, R0 ;  /* 0x0000000005007221 */ /* 0x000fe20000000000 */
[----:B------:R-:W-:-:S03]  /*0fd0*/  UIADD3 UR5, UPT, UPT, UR5, 0x4, URZ ;  /* 0x0000000405057890 */ /* 0x000fc6000fffe0ff */
[----:B------:R-:W-:Y:S01]  /*0fe0*/  FADD R3, R0, 1.1500000233933789541e-37 ;  /* 0x021c87a700037421 */ /* 0x000fe20000000000 */
[----:B------:R-:W-:-:S04]  /*0ff0*/  UISETP.NE.AND UP0, UPT, UR5, URZ, UPT ;  /* 0x000000ff0500728c */ /* 0x000fc8000bf05270 */
        /* <DEDUP_REMOVED lines=14> */
[----:B------:R-:W-:Y:S08]  /*10e0*/  BRA.U UP0, `(.L_x_9) ;  /* 0xfffffffd00b47547 */ /* 0x000ff0000b83ffff */
.L_x_8:
[----:B------:R-:W-:-:S09]  /*10f0*/  UISETP.NE.AND UP0, UPT, UR4, URZ, UPT ;  /* 0x000000ff0400728c */ /* 0x000fd2000bf05270 */
[----:B------:R-:W-:Y:S05]  /*1100*/  BRA.U !UP0, `(.L_x_1) ;  /* 0x0000000108207547 */ /* 0x000fea000b800000 */
[----:B------:R-:W-:-:S12]  /*1110*/  UIADD3 UR4, UPT, UPT, -UR4, URZ, URZ ;  /* 0x000000ff04047290 */ /* 0x000fd8000fffe1ff */
.L_x_13:
[----:B------:R-:W-:Y:S01]  /*1120*/  UIADD3 UR4, UPT, UPT, UR4, 0x1, URZ ;  /* 0x0000000104047890 */ /* 0x000fe2000fffe0ff */
[----:B------:R-:W-:-:S03]  /*1130*/  FADD R0, R5, R0 ;  /* 0x0000000005007221 */ /* 0x000fc60000000000 */
[----:B------:R-:W-:Y:S01]  /*1140*/  UISETP.NE.AND UP0, UPT, UR4, URZ, UPT ;  /* 0x000000ff0400728c */ /* 0x000fe2000bf05270 */
[----:B------:R-:W-:-:S05]  /*1150*/  FADD R3, R0, 1.1500000233933789541e-37 ;  /* 0x021c87a700037421 */ /* 0x000fca0000000000 */
[----:B------:R-:W-:-:S04]  /*1160*/  FSETP.GEU.AND P0, PT, R3, R4, PT ;  /* 0x000000040300720b */ /* 0x000fc80003f0e000 */
[----:B------:R-:W-:Y:S01]  /*1170*/  FSEL R0, R8, R3, !P0 ;  /* 0x0000000308007208 */ /* 0x000fe20004000000 */
[----:B------:R-:W-:Y:S08]  /*1180*/  BRA.U UP0, `(.L_x_13) ;  /* 0xfffffffd00e47547 */ /* 0x000ff0000b83ffff */
.L_x_1:
[----:B------:R-:W0:Y:S01]  /*1190*/  F2F.F64.F32 R2, R0 ;  /* 0x0000000000027310 */ /* 0x000e220000201800 */
[----:B------:R-:W-:Y:S01]  /*11a0*/  MOV R8, 0x0 ;  /* 0x0000000000087802 */ /* 0x000fe20000000f00 */
[----:B------:R-:W1:Y:S05]  /*11b0*/  LDCU.64 UR4, c[0x4][0x8] ;  /* 0x01000100ff0477ac */ /* 0x000e6a0008000a00 */
[----:B------:R-:W2:Y:S01]  /*11c0*/  LDC.64 R8, c[0x4][R8] ;  /* 0x0100000008087b82 */ /* 0x000ea20000000a00 */
[----:B0-----:R0:W-:Y:S01]  /*11d0*/  STL.64 [R1], R2 ;  /* 0x0000000201007387 */ /* 0x0011e20000100a00 */
[----:B-1----:R-:W-:Y:S01]  /*11e0*/  MOV R4, UR4 ;  /* 0x0000000400047c02 */ /* 0x002fe20008000f00 */
[----:B------:R-:W-:-:S07]  /*11f0*/  IMAD.U32 R5, RZ, RZ, UR5 ;  /* 0x00000005ff057e24 */ /* 0x000fce000f8e00ff */
[----:B------:R-:W-:-:S07]  /*1200*/  LEPC R20, `(.L_x_14) ;  /* 0x000000001014794e */ /* 0x000fce0000000000 */
[----:B0-2---:R-:W-:Y:S05]  /*1210*/  CALL.ABS.NOINC R8 ;  /* 0x0000000008007343 */ /* 0x005fea0003c00000 */
.L_x_14:
[----:B------:R-:W-:Y:S05]  /*1220*/  EXIT ;  /* 0x000000000000794d */ /* 0x000fea0003800000 */
        .weak           $__internal_0_$__cuda_sm3x_div_rn_noftz_f32_slowpath
        .type           $__internal_0_$__cuda_sm3x_div_rn_noftz_f32_slowpath,@function
        .size           $__internal_0_$__cuda_sm3x_div_rn_noftz_f32_slowpath,(.L_x_24 - $__internal_0_$__cuda_sm3x_div_rn_noftz_f32_slowpath)
$__internal_0_$__cuda_sm3x_div_rn_noftz_f32_slowpath:
[----:B------:R-:W-:Y:S02]  /*1230*/  SHF.R.U32.HI R11, RZ, 0x17, R3 ;  /* 0x00000017ff0b7819 */ /* 0x000fe40000011603 */
[----:B------:R-:W-:Y:S02]  /*1240*/  SHF.R.U32.HI R9, RZ, 0x17, R2 ;  /* 0x00000017ff097819 */ /* 0x000fe40000011602 */
[----:B------:R-:W-:Y:S02]  /*1250*/  LOP3.LUT R11, R11, 0xff, RZ, 0xc0, !PT ;  /* 0x000000ff0b0b7812 */ /* 0x000fe400078ec0ff */
[----:B------:R-:W-:Y:S02]  /*1260*/  LOP3.LUT R14, R9, 0xff, RZ, 0xc0, !PT ;  /* 0x000000ff090e7812 */ /* 0x000fe400078ec0ff */
[----:B------:R-:W-:-:S03]  /*1270*/  IADD3 R13, PT, PT, R11, -0x1, RZ ;  /* 0xffffffff0b0d7810 */ /* 0x000fc60007ffe0ff */
[----:B------:R-:W-:Y:S01]  /*1280*/  VIADD R12, R14, 0xffffffff ;  /* 0xffffffff0e0c7836 */ /* 0x000fe20000000000 */
[----:B------:R-:W-:-:S04]  /*1290*/  ISETP.GT.U32.AND P0, PT, R13, 0xfd, PT ;  /* 0x000000fd0d00780c */ /* 0x000fc80003f04070 */
[----:B------:R-:W-:-:S13]  /*12a0*/  ISETP.GT.U32.OR P0, PT, R12, 0xfd, P0 ;  /* 0x000000fd0c00780c */ /* 0x000fda0000704470 */
[----:B------:R-:W-:Y:S01]  /*12b0*/  @!P0 MOV R9, RZ ;  /* 0x000000ff00098202 */ /* 0x000fe20000000f00 */
[----:B------:R-:W-:Y:S06]  /*12c0*/  @!P0 BRA `(.L_x_15) ;  /* 0x00000000005c8947 */ /* 0x000fec0003800000 */
[----:B------:R-:W-:Y:S02]  /*12d0*/  FSETP.GTU.FTZ.AND P0, PT, |R2|, +INF , PT ;  /* 0x7f8000000200780b */ /* 0x000fe40003f1c200 */
[----:B------:R-:W-:-:S04]  /*12e0*/  FSETP.GTU.FTZ.AND P1, PT, |R3|, +INF , PT ;  /* 0x7f8000000300780b */ /* 0x000fc80003f3c200 */
[----:B------:R-:W-:-:S13]  /*12f0*/  PLOP3.LUT P0, PT, P0, P1, PT, 0xf8, 0x8f ;  /* 0x00000000008f781c */ /* 0x000fda0000703f70 */
[----:B------:R-:W-:Y:S05]  /*1300*/  @P0 BRA `(.L_x_16) ;  /* 0x0000000400440947 */ /* 0x000fea0003800000 */
[----:B------:R-:W-:-:S13]  /*1310*/  LOP3.LUT P0, RZ, R3, 0x7fffffff, R2, 0xc8, !PT ;  /* 0x7fffffff03ff7812 */ /* 0x000fda000780c802 */
[----:B------:R-:W-:Y:S05]  /*1320*/  @!P0 BRA `(.L_x_17) ;  /* 0x0000000400348947 */ /* 0x000fea0003800000 */
[C---:B------:R-:W-:Y:S02]  /*1330*/  FSETP.NEU.FTZ.AND P2, PT, |R2|.reuse, +INF , PT ;  /* 0x7f8000000200780b */ /* 0x040fe40003f5d200 */
[----:B------:R-:W-:Y:S02]  /*1340*/  FSETP.NEU.FTZ.AND P1, PT, |R3|, +INF , PT ;  /* 0x7f8000000300780b */ /* 0x000fe40003f3d200 */
[----:B------:R-:W-:-:S11]  /*1350*/  FSETP.NEU.FTZ.AND P0, PT, |R2|, +INF , PT ;  /* 0x7f8000000200780b */ /* 0x000fd60003f1d200 */
[----:B------:R-:W-:Y:S05]  /*1360*/  @!P1 BRA !P2, `(.L_x_17) ;  /* 0x0000000400249947 */ /* 0x000fea0005000000 */
[----:B------:R-:W-:-:S04]  /*1370*/  LOP3.LUT P2, RZ, R2, 0x7fffffff, RZ, 0xc0, !PT ;  /* 0x7fffffff02ff7812 */ /* 0x000fc8000784c0ff */
[----:B------:R-:W-:-:S13]  /*1380*/  PLOP3.LUT P1, PT, P1, P2, PT, 0x2f, 0xf2 ;  /* 0x0000000000f2781c */ /* 0x000fda0000f24577 */
[----:B------:R-:W-:Y:S05]  /*1390*/  @P1 BRA `(.L_x_18) ;  /* 0x0000000400101947 */ /* 0x000fea0003800000 */
[----:B------:R-:W-:-:S04]  /*13a0*/  LOP3.LUT P1, RZ, R3, 0x7fffffff, RZ, 0xc0, !PT ;  /* 0x7fffffff03ff7812 */ /* 0x000fc8000782c0ff */
[----:B------:R-:W-:-:S13]  /*13b0*/  PLOP3.LUT P0, PT, P0, P1, PT, 0x2f, 0xf2 ;  /* 0x0000000000f2781c */ /* 0x000fda0000702577 */
[----:B------:R-:W-:Y:S05]  /*13c0*/  @P0 BRA `(.L_x_19) ;  /* 0x0000000000f80947 */ /* 0x000fea0003800000 */
[----:B------:R-:W-:Y:S02]  /*13d0*/  ISETP.GE.AND P0, PT, R12, RZ, PT ;  /* 0x000000ff0c00720c */ /* 0x000fe40003f06270 */
[----:B------:R-:W-:-:S11]  /*13e0*/  ISETP.GE.AND P1, PT, R13, RZ, PT ;  /* 0x000000ff0d00720c */ /* 0x000fd60003f26270 */
[----:B------:R-:W-:Y:S01]  /*13f0*/  @P0 MOV R9, RZ ;  /* 0x000000ff00090202 */ /* 0x000fe20000000f00 */
[----:B------:R-:W-:Y:S02]  /*1400*/  @!P0 IMAD.MOV.U32 R9, RZ, RZ, -0x40 ;  /* 0xffffffc0ff098424 */ /* 0x000fe400078e00ff */
[----:B------:R-:W-:Y:S01]  /*1410*/  @!P0 FFMA R2, R2, 1.84467440737095516160e+19, RZ ;  /* 0x5f80000002028823 */ /* 0x000fe200000000ff */
[----:B------:R-:W-:Y:S02]  /*1420*/  @!P1 FFMA R3, R3, 1.84467440737095516160e+19, RZ ;  /* 0x5f80000003039823 */ /* 0x000fe400000000ff */
[----:B------:R-:W-:-:S07]  /*1430*/  @!P1 IADD3 R9, PT, PT, R9, 0x40, RZ ;  /* 0x0000004009099810 */ /* 0x000fce0007ffe0ff */
.L_x_15:
[----:B------:R-:W-:-:S04]  /*1440*/  LEA R12, R11, 0xc0800000, 0x17 ;  /* 0xc08000000b0c7811 */ /* 0x000fc800078eb8ff */
[----:B------:R-:W-:Y:S01]  /*1450*/  IADD3 R12, PT, PT, -R12, R3, RZ ;  /* 0x000000030c0c7210 */ /* 0x000fe20007ffe1ff */
[----:B------:R-:W-:-:S03]  /*1460*/  VIADD R3, R14, 0xffffff81 ;  /* 0xffffff810e037836 */ /* 0x000fc60000000000 */
[----:B------:R0:W1:Y:S01]  /*1470*/  MUFU.RCP R13, R12 ;  /* 0x0000000c000d7308 */ /* 0x0000620000001000 */
[----:B------:R-:W-:Y:S01]  /*1480*/  FADD.FTZ R15, -R12, -RZ ;  /* 0x800000ff0c0f7221 */ /* 0x000fe20000010100 */
[C---:B------:R-:W-:Y:S01]  /*1490*/  IMAD R2, R3.reuse, -0x800000, R2 ;  /* 0xff80000003027824 */ /* 0x040fe200078e0202 */
[----:B0-----:R-:W-:-:S04]  /*14a0*/  IADD3 R12, PT, PT, R3, 0x7f, -R11 ;  /* 0x0000007f030c7810 */ /* 0x001fc80007ffe80b */
[----:B------:R-:W-:Y:S01]  /*14b0*/  IADD3 R12, PT, PT, R12, R9, RZ ;  /* 0x000000090c0c7210 */ /* 0x000fe20007ffe0ff */
[----:B-1----:R-:W-:-:S04]  /*14c0*/  FFMA R14, R13, R15, 1 ;  /* 0x3f8000000d0e7423 */ /* 0x002fc8000000000f */
[----:B------:R-:W-:-:S04]  /*14d0*/  FFMA R16, R13, R14, R13 ;  /* 0x0000000e0d107223 */ /* 0x000fc8000000000d */
[----:B------:R-:W-:-:S04]  /*14e0*/  FFMA R13, R2, R16, RZ ;  /* 0x00000010020d7223 */ /* 0x000fc800000000ff */
[----:B------:R-:W-:-:S04]  /*14f0*/  FFMA R14, R15, R13, R2 ;  /* 0x0000000d0f0e7223 */ /* 0x000fc80000000002 */
[----:B------:R-:W-:-:S04]  /*1500*/  FFMA R13, R16, R14, R13 ;  /* 0x0000000e100d7223 */ /* 0x000fc8000000000d */
[----:B------:R-:W-:-:S04]  /*1510*/  FFMA R14, R15, R13, R2 ;  /* 0x0000000d0f0e7223 */ /* 0x000fc80000000002 */
[----:B------:R-:W-:-:S05]  /*1520*/  FFMA R2, R16, R14, R13 ;  /* 0x0000000e10027223 */ /* 0x000fca000000000d */
[----:B------:R-:W-:-:S04]  /*1530*/  SHF.R.U32.HI R3, RZ, 0x17, R2 ;  /* 0x00000017ff037819 */ /* 0x000fc80000011602 */
[----:B------:R-:W-:-:S04]  /*1540*/  LOP3.LUT R3, R3, 0xff, RZ, 0xc0, !PT ;  /* 0x000000ff03037812 */ /* 0x000fc800078ec0ff */
[----:B------:R-:W-:-:S05]  /*1550*/  IADD3 R11, PT, PT, R3, R12, RZ ;  /* 0x0000000c030b7210 */ /* 0x000fca0007ffe0ff */
[----:B------:R-:W-:-:S05]  /*1560*/  VIADD R3, R11, 0xffffffff ;  /* 0xffffffff0b037836 */ /* 0x000fca0000000000 */
[----:B------:R-:W-:-:S13]  /*1570*/  ISETP.GE.U32.AND P0, PT, R3, 0xfe, PT ;  /* 0x000000fe0300780c */ /* 0x000fda0003f06070 */
[----:B------:R-:W-:Y:S05]  /*1580*/  @!P0 BRA `(.L_x_20) ;  /* 0x0000000000808947 */ /* 0x000fea0003800000 */
[----:B------:R-:W-:-:S13]  /*1590*/  ISETP.GT.AND P0, PT, R11, 0xfe, PT ;  /* 0x000000fe0b00780c */ /* 0x000fda0003f04270 */
[----:B------:R-:W-:Y:S05]  /*15a0*/  @P0 BRA `(.L_x_21) ;  /* 0x00000000006c0947 */ /* 0x000fea0003800000 */
[----:B------:R-:W-:-:S13]  /*15b0*/  ISETP.GE.AND P0, PT, R11, 0x1, PT ;  /* 0x000000010b00780c */ /* 0x000fda0003f06270 */
[----:B------:R-:W-:Y:S05]  /*15c0*/  @P0 BRA `(.L_x_22) ;  /* 0x0000000000980947 */ /* 0x000fea0003800000 */
[----:B------:R-:W-:Y:S02]  /*15d0*/  ISETP.GE.AND P0, PT, R11, -0x18, PT ;  /* 0xffffffe80b00780c */ /* 0x000fe40003f06270 */
[----:B------:R-:W-:-:S11]  /*15e0*/  LOP3.LUT R2, R2, 0x80000000, RZ, 0xc0, !PT ;  /* 0x8000000002027812 */ /* 0x000fd600078ec0ff */
[----:B------:R-:W-:Y:S05]  /*15f0*/  @!P0 BRA `(.L_x_22) ;  /* 0x00000000008c8947 */ /* 0x000fea0003800000 */
[CCC-:B------:R-:W-:Y:S01]  /*1600*/  FFMA.RZ R3, R16.reuse, R14.reuse, R13.reuse ;  /* 0x0000000e10037223 */ /* 0x1c0fe2000000c00d */
[CCC-:B------:R-:W-:Y:S01]  /*1610*/  FFMA.RM R12, R16.reuse, R14.reuse, R13.reuse ;  /* 0x0000000e100c7223 */ /* 0x1c0fe2000000400d */
[C---:B------:R-:W-:Y:S02]  /*1620*/  ISETP.NE.AND P2, PT, R11.reuse, RZ, PT ;  /* 0x000000ff0b00720c */ /* 0x040fe40003f45270 */
[----:B------:R-:W-:Y:S02]  /*1630*/  ISETP.NE.AND P1, PT, R11, RZ, PT ;  /* 0x000000ff0b00720c */ /* 0x000fe40003f25270 */
[----:B------:R-:W-:Y:S01]  /*1640*/  LOP3.LUT R9, R3, 0x7fffff, RZ, 0xc0, !PT ;  /* 0x007fffff03097812 */ /* 0x000fe200078ec0ff */
[----:B------:R-:W-:Y:S01]  /*1650*/  FFMA.RP R3, R16, R14, R13 ;  /* 0x0000000e10037223 */ /* 0x000fe2000000800d */
[----:B------:R-:W-:Y:S02]  /*1660*/  IADD3 R14, PT, PT, R11, 0x20, RZ ;  /* 0x000000200b0e7810 */ /* 0x000fe40007ffe0ff */
[----:B------:R-:W-:-:S02]  /*1670*/  LOP3.LUT R9, R9, 0x800000, RZ, 0xfc, !PT ;  /* 0x0080000009097812 */ /* 0x000fc400078efcff */
[----:B------:R-:W-:Y:S02]  /*1680*/  IADD3 R11, PT, PT, -R11, RZ, RZ ;  /* 0x000000ff0b0b7210 */ /* 0x000fe40007ffe1ff */
[----:B------:R-:W-:Y:S02]  /*1690*/  SHF.L.U32 R14, R9, R14, RZ ;  /* 0x0000000e090e7219 */ /* 0x000fe400000006ff */
[----:B------:R-:W-:Y:S02]  /*16a0*/  FSETP.NEU.FTZ.AND P0, PT, R3, R12, PT ;  /* 0x0000000c0300720b */ /* 0x000fe40003f1d000 */
[----:B------:R-:W-:Y:S02]  /*16b0*/  SEL R12, R11, RZ, P2 ;  /* 0x000000ff0b0c7207 */ /* 0x000fe40001000000 */
[----:B------:R-:W-:Y:S02]  /*16c0*/  ISETP.NE.AND P1, PT, R14, RZ, P1 ;  /* 0x000000ff0e00720c */ /* 0x000fe40000f25270 */
[----:B------:R-:W-:-:S02]  /*16d0*/  SHF.R.U32.HI R12, RZ, R12, R9 ;  /* 0x0000000cff0c7219 */ /* 0x000fc40000011609 */
[----:B------:R-:W-:Y:S02]  /*16e0*/  PLOP3.LUT P0, PT, P0, P1, PT, 0xf8, 0x8f ;  /* 0x00000000008f781c */ /* 0x000fe40000703f70 */
[----:B------:R-:W-:Y:S02]  /*16f0*/  SHF.R.U32.HI R14, RZ, 0x1, R12 ;  /* 0x00000001ff0e7819 */ /* 0x000fe4000001160c */
[----:B------:R-:W-:-:S04]  /*1700*/  SEL R3, RZ, 0x1, !P0 ;  /* 0x00000001ff037807 */ /* 0x000fc80004000000 */
[----:B------:R-:W-:-:S04]  /*1710*/  LOP3.LUT R3, R3, 0x1, R14, 0xf8, !PT ;  /* 0x0000000103037812 */ /* 0x000fc800078ef80e */
[----:B------:R-:W-:-:S05]  /*1720*/  LOP3.LUT R3, R3, R12, RZ, 0xc0, !PT ;  /* 0x0000000c03037212 */ /* 0x000fca00078ec0ff */
[----:B------:R-:W-:-:S05]  /*1730*/  IMAD.IADD R3, R14, 0x1, R3 ;  /* 0x000000010e037824 */ /* 0x000fca00078e0203 */
[----:B------:R-:W-:Y:S01]  /*1740*/  LOP3.LUT R2, R3, R2, RZ, 0xfc, !PT ;  /* 0x0000000203027212 */ /* 0x000fe200078efcff */
[----:B------:R-:W-:Y:S06]  /*1750*/  BRA `(.L_x_22) ;  /* 0x0000000000347947 */ /* 0x000fec0003800000 */
.L_x_21:
[----:B------:R-:W-:-:S04]  /*1760*/  LOP3.LUT R2, R2, 0x80000000, RZ, 0xc0, !PT ;  /* 0x8000000002027812 */ /* 0x000fc800078ec0ff */
[----:B------:R-:W-:Y:S01]  /*1770*/  LOP3.LUT R2, R2, 0x7f800000, RZ, 0xfc, !PT ;  /* 0x7f80000002027812 */ /* 0x000fe200078efcff */
[----:B------:R-:W-:Y:S06]  /*1780*/  BRA `(.L_x_22) ;  /* 0x0000000000287947 */ /* 0x000fec0003800000 */
.L_x_20:
[----:B------:R-:W-:Y:S01]  /*1790*/  LEA R2, R12, R2, 0x17 ;  /* 0x000000020c027211 */ /* 0x000fe200078eb8ff */
[----:B------:R-:W-:Y:S06]  /*17a0*/  BRA `(.L_x_22) ;  /* 0x0000000000207947 */ /* 0x000fec0003800000 */
.L_x_19:
[----:B------:R-:W-:-:S04]  /*17b0*/  LOP3.LUT R2, R3, 0x80000000, R2, 0x48, !PT ;  /* 0x8000000003027812 */ /* 0x000fc800078e4802 */
[----:B------:R-:W-:Y:S01]  /*17c0*/  LOP3.LUT R2, R2, 0x7f800000, RZ, 0xfc, !PT ;  /* 0x7f80000002027812 */ /* 0x000fe200078efcff */
[----:B------:R-:W-:Y:S06]  /*17d0*/  BRA `(.L_x_22) ;  /* 0x0000000000147947 */ /* 0x000fec0003800000 */
.L_x_18:
[----:B------:R-:W-:Y:S01]  /*17e0*/  LOP3.LUT R2, R3, 0x80000000, R2, 0x48, !PT ;  /* 0x8000000003027812 */ /* 0x000fe200078e4802 */
[----:B------:R-:W-:Y:S06]  /*17f0*/  BRA `(.L_x_22) ;  /* 0x00000000000c7947 */ /* 0x000fec0003800000 */
.L_x_17:
[----:B------:R-:W0:Y:S01]  /*1800*/  MUFU.RSQ R2, -QNAN ;  /* 0xffc0000000027908 */ /* 0x000e220000001400 */
[----:B------:R-:W-:Y:S05]  /*1810*/  BRA `(.L_x_22) ;  /* 0x0000000000047947 */ /* 0x000fea0003800000 */
.L_x_16:
[----:B------:R-:W-:-:S07]  /*1820*/  FADD.FTZ R2, R2, R3 ;  /* 0x0000000302027221 */ /* 0x000fce0000010000 */
.L_x_22:
[----:B------:R-:W-:-:S04]  /*1830*/  HFMA2 R11, -RZ, RZ, 0, 0 ;  /* 0x00000000ff0b7431 */ /* 0x000fc800000001ff */
[----:B0-----:R-:W-:Y:S05]  /*1840*/  RET.REL.NODEC R10 `(_Z7computefiffffffffffff) ;  /* 0xffffffe40aec7950 */ /* 0x001fea0003c3ffff */
.L_x_23:
[----:B------:R-:W-:-:S00]  /*1850*/  BRA `(.L_x_23) ;  /* 0xfffffffc00fc7947 */ /* 0x000fc0000383ffff */
[----:B------:R-:W-:-:S00]  /*1860*/  NOP ;  /* 0x0000000000007918 */ /* 0x000fc00000000000 */
        /* <DEDUP_REMOVED lines=9> */
.L_x_24:


//--------------------- .nv.global.init           --------------------------
	.section	.nv.global.init,"aw",@progbits
.nv.global.init:
	.type		$str,@object
	.size		$str,(.L_0 - $str)
$str:
        /*0000*/ 	.byte	0x25, 0x2e, 0x31, 0x37, 0x67, 0x0a, 0x00
.L_0:


//--------------------- .nv.shared.reserved.0     --------------------------
	.section	.nv.shared.reserved.0,"aw",@nobits
	.weak		__nv_reservedSMEM_offset_0_alias
	.size		__nv_reservedSMEM_offset_0_alias, 0, 64
	.other		__nv_reservedSMEM_offset_0_alias,@"STO_CUDA_RESERVED_SHARED STV_DEFAULT"
__nv_reservedSMEM_offset_0_alias:
	.zero		0
	.zero		64


//--------------------- .nv.constant0._Z7computefiffffffffffff --------------------------
	.section	.nv.constant0._Z7computefiffffffffffff,"a",@progbits
	.sectionflags	@""
	.align	4
.nv.constant0._Z7computefiffffffffffff:
	.zero		952


//--------------------- SYMBOLS --------------------------

	.type		.nv.reservedSmem.offset0,@object
	.size		.nv.reservedSmem.offset0,0x4
	.type		vprintf,@function
